	.headerflags	@"EF_CUDA_TEXMODE_UNIFIED EF_CUDA_64BIT_ADDRESS EF_CUDA_ACCELERATORS EF_CUDA_SM90 EF_CUDA_VIRTUAL_SM(EF_CUDA_SM90)"
	.elftype	@"ET_EXEC"


//--------------------- .nv.info                  --------------------------
	.section	.nv.info,"",@"SHT_CUDA_INFO"
	.align	4


	//----- nvinfo : EIATTR_REGCOUNT
	.align		4
        /*0000*/ 	.byte	0x04, 0x2f
        /*0002*/ 	.short	(.L_2 - .L_1)
	.align		4
.L_1:
        /*0004*/ 	.word	index@(triton_per_fused__native_batch_norm_legit_relu_0)
        /*0008*/ 	.word	0x00000016


	//----- nvinfo : EIATTR_MIN_STACK_SIZE
	.align		4
.L_2:
        /*000c*/ 	.byte	0x04, 0x12
        /*000e*/ 	.short	(.L_4 - .L_3)
	.align		4
.L_3:
        /*0010*/ 	.word	index@(triton_per_fused__native_batch_norm_legit_relu_0)
        /*0014*/ 	.word	0x00000000


	//----- nvinfo : EIATTR_FRAME_SIZE
	.align		4
.L_4:
        /*0018*/ 	.byte	0x04, 0x11
        /*001a*/ 	.short	(.L_6 - .L_5)
	.align		4
.L_5:
        /*001c*/ 	.word	index@(triton_per_fused__native_batch_norm_legit_relu_0)
        /*0020*/ 	.word	0x00000000


	//----- nvinfo : EIATTR_MIN_STACK_SIZE
	.align		4
.L_6:
        /*0024*/ 	.byte	0x04, 0x12
        /*0026*/ 	.short	(.L_8 - .L_7)
	.align		4
.L_7:
        /*0028*/ 	.word	index@(triton_per_fused__native_batch_norm_legit_relu_0)
        /*002c*/ 	.word	0x00000000
.L_8:


//--------------------- .nv.info.triton_per_fused__native_batch_norm_legit_relu_0 --------------------------
	.section	.nv.info.triton_per_fused__native_batch_norm_legit_relu_0,"",@"SHT_CUDA_INFO"
	.sectionflags	@""
	.align	4


	//----- nvinfo : EIATTR_CUDA_API_VERSION
	.align		4
        /*0000*/ 	.byte	0x04, 0x37
        /*0002*/ 	.short	(.L_10 - .L_9)
.L_9:
        /*0004*/ 	.word	0x0000007c


	//----- nvinfo : EIATTR_KPARAM_INFO
	.align		4
.L_10:
        /*0008*/ 	.byte	0x04, 0x17
        /*000a*/ 	.short	(.L_12 - .L_11)
.L_11:
        /*000c*/ 	.word	0x00000000
        /*0010*/ 	.short	0x0005
        /*0012*/ 	.short	0x0024
        /*0014*/ 	.byte	0x00, 0xf0, 0x11, 0x00


	//----- nvinfo : EIATTR_KPARAM_INFO
	.align		4
.L_12:
        /*0018*/ 	.byte	0x04, 0x17
        /*001a*/ 	.short	(.L_14 - .L_13)
.L_13:
        /*001c*/ 	.word	0x00000000
        /*0020*/ 	.short	0x0004
        /*0022*/ 	.short	0x0020
        /*0024*/ 	.byte	0x00, 0xf0, 0x11, 0x00


	//----- nvinfo : EIATTR_KPARAM_INFO
	.align		4
.L_14:
        /*0028*/ 	.byte	0x04, 0x17
        /*002a*/ 	.short	(.L_16 - .L_15)
.L_15:
        /*002c*/ 	.word	0x00000000
        /*0030*/ 	.short	0x0003
        /*0032*/ 	.short	0x0018
        /*0034*/ 	.byte	0x00, 0xf4, 0x21, 0x00


	//----- nvinfo : EIATTR_KPARAM_INFO
	.align		4
.L_16:
        /*0038*/ 	.byte	0x04, 0x17
        /*003a*/ 	.short	(.L_18 - .L_17)
.L_17:
        /*003c*/ 	.word	0x00000000
        /*0040*/ 	.short	0x0002
        /*0042*/ 	.short	0x0010
        /*0044*/ 	.byte	0x00, 0xf4, 0x21, 0x00


	//----- nvinfo : EIATTR_KPARAM_INFO
	.align		4
.L_18:
        /*0048*/ 	.byte	0x04, 0x17
        /*004a*/ 	.short	(.L_20 - .L_19)
.L_19:
        /*004c*/ 	.word	0x00000000
        /*0050*/ 	.short	0x0001
        /*0052*/ 	.short	0x0008
        /*0054*/ 	.byte	0x00, 0xf4, 0x21, 0x00


	//----- nvinfo : EIATTR_KPARAM_INFO
	.align		4
.L_20:
        /*0058*/ 	.byte	0x04, 0x17
        /*005a*/ 	.short	(.L_22 - .L_21)
.L_21:
        /*005c*/ 	.word	0x00000000
        /*0060*/ 	.short	0x0000
        /*0062*/ 	.short	0x0000
        /*0064*/ 	.byte	0x00, 0xf4, 0x21, 0x00


	//----- nvinfo : EIATTR_SPARSE_MMA_MASK
	.align		4
.L_22:
        /*0068*/ 	.byte	0x03, 0x50
        /*006a*/ 	.short	0x0000


	//----- nvinfo : EIATTR_MAXREG_COUNT
	.align		4
        /*006c*/ 	.byte	0x03, 0x1b
        /*006e*/ 	.short	0x00ff


	//----- nvinfo : EIATTR_COOP_GROUP_MASK_REGIDS
	.align		4
        /*0070*/ 	.byte	0x04, 0x29
        /*0072*/ 	.short	(.L_24 - .L_23)


	//   ....[0]....
.L_23:
        /*0074*/ 	.word	0xffffffff


	//   ....[1]....
        /*0078*/ 	.word	0xffffffff


	//   ....[2]....
        /*007c*/ 	.word	0xffffffff


	//   ....[3]....
        /*0080*/ 	.word	0xffffffff


	//   ....[4]....
        /*0084*/ 	.word	0xffffffff


	//   ....[5]....
        /*0088*/ 	.word	0xffffffff


	//   ....[6]....
        /*008c*/ 	.word	0xffffffff


	//   ....[7]....
        /*0090*/ 	.word	0xffffffff


	//   ....[8]....
        /*0094*/ 	.word	0xffffffff


	//   ....[9]....
        /*0098*/ 	.word	0xffffffff


	//   ....[10]....
        /*009c*/ 	.word	0xffffffff


	//   ....[11]....
        /*00a0*/ 	.word	0xffffffff


	//   ....[12]....
        /*00a4*/ 	.word	0xffffffff


	//   ....[13]....
        /*00a8*/ 	.word	0xffffffff


	//   ....[14]....
        /*00ac*/ 	.word	0xffffffff


	//   ....[15]....
        /*00b0*/ 	.word	0xffffffff


	//----- nvinfo : EIATTR_COOP_GROUP_INSTR_OFFSETS
	.align		4
.L_24:
        /*00b4*/ 	.byte	0x04, 0x28
        /*00b6*/ 	.short	(.L_26 - .L_25)


	//   ....[0]....
.L_25:
        /*00b8*/ 	.word	0x00000130


	//   ....[1]....
        /*00bc*/ 	.word	0x00000150


	//   ....[2]....
        /*00c0*/ 	.word	0x00000170


	//   ....[3]....
        /*00c4*/ 	.word	0x00000190


	//   ....[4]....
        /*00c8*/ 	.word	0x000001b0


	//   ....[5]....
        /*00cc*/ 	.word	0x000001d0


	//   ....[6]....
        /*00d0*/ 	.word	0x000001f0


	//   ....[7]....
        /*00d4*/ 	.word	0x00000210


	//   ....[8]....
        /*00d8*/ 	.word	0x00000290


	//   ....[9]....
        /*00dc*/ 	.word	0x000002d0


	//   ....[10]....
        /*00e0*/ 	.word	0x00000300


	//   ....[11]....
        /*00e4*/ 	.word	0x00000320


	//   ....[12]....
        /*00e8*/ 	.word	0x00000340


	//   ....[13]....
        /*00ec*/ 	.word	0x00000370


	//   ....[14]....
        /*00f0*/ 	.word	0x00000390


	//   ....[15]....
        /*00f4*/ 	.word	0x000003d0


	//----- nvinfo : EIATTR_EXIT_INSTR_OFFSETS
	.align		4
.L_26:
        /*00f8*/ 	.byte	0x04, 0x1c
        /*00fa*/ 	.short	(.L_28 - .L_27)


	//   ....[0]....
.L_27:
        /*00fc*/ 	.word	0x000004c0


	//   ....[1]....
        /*0100*/ 	.word	0x000004e0


	//----- nvinfo : EIATTR_REQNTID
	.align		4
.L_28:
        /*0104*/ 	.byte	0x04, 0x10
        /*0106*/ 	.short	(.L_30 - .L_29)
.L_29:
        /*0108*/ 	.word	0x00000040
        /*010c*/ 	.word	0x00000001
        /*0110*/ 	.word	0x00000001


	//----- nvinfo : EIATTR_CBANK_PARAM_SIZE
	.align		4
.L_30:
        /*0114*/ 	.byte	0x03, 0x19
        /*0116*/ 	.short	0x0028


	//----- nvinfo : EIATTR_PARAM_CBANK
	.align		4
        /*0118*/ 	.byte	0x04, 0x0a
        /*011a*/ 	.short	(.L_32 - .L_31)
	.align		4
.L_31:
        /*011c*/ 	.word	index@(.nv.constant0.triton_per_fused__native_batch_norm_legit_relu_0)
        /*0120*/ 	.short	0x0210
        /*0122*/ 	.short	0x0028


	//----- nvinfo : EIATTR_SW_WAR
	.align		4
.L_32:
        /*0124*/ 	.byte	0x04, 0x36
        /*0126*/ 	.short	(.L_34 - .L_33)
.L_33:
        /*0128*/ 	.word	0x00000008
.L_34:


//--------------------- .nv.callgraph             --------------------------
	.section	.nv.callgraph,"",@"SHT_CUDA_CALLGRAPH"
	.align	4
	.sectionentsize	8
	.align		4
        /*0000*/ 	.word	0x00000000
	.align		4
        /*0004*/ 	.word	0xffffffff
	.align		4
        /*0008*/ 	.word	0x00000000
	.align		4
        /*000c*/ 	.word	0xfffffffe
	.align		4
        /*0010*/ 	.word	0x00000000
	.align		4
        /*0014*/ 	.word	0xfffffffd
	.align		4
        /*0018*/ 	.word	0x00000000
	.align		4
        /*001c*/ 	.word	0xfffffffc


//--------------------- .nv.constant4             --------------------------
	.section	.nv.constant4,"a",@progbits
	.align	8
	.align		8
.nv.constant4:
        /*0000*/ 	.dword	_$_str


//--------------------- .text.triton_per_fused__native_batch_norm_legit_relu_0 --------------------------
	.section	.text.triton_per_fused__native_batch_norm_legit_relu_0,"ax",@progbits
	.align	128
        .global         triton_per_fused__native_batch_norm_legit_relu_0
        .type           triton_per_fused__native_batch_norm_legit_relu_0,@function
        .size           triton_per_fused__native_batch_norm_legit_relu_0,(.L_x_1 - triton_per_fused__native_batch_norm_legit_relu_0)
        .other          triton_per_fused__native_batch_norm_legit_relu_0,@"STO_CUDA_ENTRY STV_DEFAULT"
triton_per_fused__native_batch_norm_legit_relu_0:
.text.triton_per_fused__native_batch_norm_legit_relu_0:
[----:B------:R-:W0:Y:S02]  /*0000*/  LDC R1, c[0x0][0x28] ;  /* 0x00000a00ff017b82 */ /* 0x000e240000000800 */
[----:B------:R-:W1:Y:S01]  /*0010*/  S2R R12, SR_TID.X ;  /* 0x00000000000c7919 */ /* 0x000e620000002100 */
[----:B------:R-:W2:Y:S01]  /*0020*/  LDC.64 R4, c[0x0][0x210] ;  /* 0x00008400ff047b82 */ /* 0x000ea20000000a00 */
[----:B------:R-:W-:Y:S01]  /*0030*/  ULDC.64 UR4, c[0x0][0x208] ;  /* 0x0000820000047ab9 */ /* 0x000fe20000000a00 */
[----:B------:R-:W3:Y:S01]  /*0040*/  S2R R0, SR_CTAID.X ;  /* 0x0000000000007919 */ /* 0x000ee20000002500 */
[----:B------:R-:W-:Y:S02]  /*0050*/  MOV R6, RZ ;  /* 0x000000ff00067202 */ /* 0x000fe40000000f00 */
[----:B-1----:R-:W-:Y:S02]  /*0060*/  LOP3.LUT R3, R12, 0xf, RZ, 0xc0, !PT ;  /* 0x0000000f0c037812 */ /* 0x002fe400078ec0ff */
[C---:B---3--:R-:W-:Y:S02]  /*0070*/  ISETP.GE.AND P0, PT, R0.reuse, 0x10, PT ;  /* 0x000000100000780c */ /* 0x048fe40003f06270 */
[----:B------:R-:W-:Y:S01]  /*0080*/  LEA R2, R0, R3, 0x4 ;  /* 0x0000000300027211 */ /* 0x000fe200078e20ff */
[----:B------:R-:W-:-:S04]  /*0090*/  HFMA2.MMA R3, -RZ, RZ, 0, 0 ;  /* 0x00000000ff037435 */ /* 0x000fc800000001ff */
[----:B--2---:R-:W-:-:S06]  /*00a0*/  IMAD.WIDE R4, R2, 0x4, R4 ;  /* 0x0000000402047825 */ /* 0x004fcc00078e0204 */
[----:B------:R-:W2:Y:S04]  /*00b0*/  @!P0 LDG.E R3, desc[UR4][R4.64] ;  /* 0x0000000404038981 */ /* 0x000ea8000c1e1900 */
[----:B------:R-:W3:Y:S01]  /*00c0*/  @!P0 LDG.E R6, desc[UR4][R4.64] ;  /* 0x0000000404068981 */ /* 0x000ee2000c1e1900 */
[----:B------:R-:W-:Y:S01]  /*00d0*/  HFMA2.MMA R19, -RZ, RZ, 1.375, 0 ;  /* 0x3d800000ff137435 */ /* 0x000fe200000001ff */
[----:B------:R-:W-:-:S04]  /*00e0*/  LOP3.LUT P1, RZ, R12, 0x3f, RZ, 0xc0, !PT ;  /* 0x0000003f0cff7812 */ /* 0x000fc8000782c0ff */
[----:B------:R-:W-:Y:S02]  /*00f0*/  ISETP.LT.AND P1, PT, R0, 0x10, !P1 ;  /* 0x000000100000780c */ /* 0x000fe40004f21270 */
[----:B--2---:R-:W-:-:S04]  /*0100*/  SEL R13, R3, RZ, !P0 ;  /* 0x000000ff030d7207 */ /* 0x004fc80004000000 */
[----:B------:R-:W-:Y:S02]  /*0110*/  FSEL R3, R13, RZ, !P0 ;  /* 0x000000ff0d037208 */ /* 0x000fe40004000000 */
[----:B---3--:R-:W-:-:S03]  /*0120*/  SEL R6, R6, RZ, !P0 ;  /* 0x000000ff06067207 */ /* 0x008fc60004000000 */
[----:B------:R-:W1:Y:S01]  /*0130*/  SHFL.BFLY PT, R8, R3, 0x8, 0x1f ;  /* 0x0d001f0003087f89 */ /* 0x000e6200000e0000 */
[----:B------:R-:W-:-:S05]  /*0140*/  FSEL R7, R6, RZ, !P0 ;  /* 0x000000ff06077208 */ /* 0x000fca0004000000 */
[----:B------:R-:W2:Y:S01]  /*0150*/  SHFL.BFLY PT, R10, R7, 0x8, 0x1f ;  /* 0x0d001f00070a7f89 */ /* 0x000ea200000e0000 */
[----:B-1----:R-:W-:-:S05]  /*0160*/  FADD R8, R3, R8 ;  /* 0x0000000803087221 */ /* 0x002fca0000000000 */
[----:B------:R-:W1:Y:S01]  /*0170*/  SHFL.BFLY PT, R9, R8, 0x4, 0x1f ;  /* 0x0c801f0008097f89 */ /* 0x000e6200000e0000 */
[----:B--2---:R-:W-:-:S05]  /*0180*/  FADD R10, R7, R10 ;  /* 0x0000000a070a7221 */ /* 0x004fca0000000000 */
        /* <DEDUP_REMOVED lines=9> */
[----:B-1----:R-:W-:-:S04]  /*0220*/  FADD R4, R5, R4 ;  /* 0x0000000405047221 */ /* 0x002fc80000000000 */
[----:B------:R-:W-:Y:S01]  /*0230*/  FFMA R4, R4, -0.0625, R13 ;  /* 0xbd80000004047823 */ /* 0x000fe2000000000d */
[----:B--2---:R-:W-:-:S03]  /*0240*/  FADD R3, R14, R3 ;  /* 0x000000030e037221 */ /* 0x004fc60000000000 */
[----:B------:R-:W-:Y:S01]  /*0250*/  FMUL R7, R4, R4 ;  /* 0x0000000404077220 */ /* 0x000fe20000400000 */
[----:B------:R-:W-:-:S04]  /*0260*/  FMUL R3, R3, 0.0625 ;  /* 0x3d80000003037820 */ /* 0x000fc80000400000 */
[----:B------:R-:W-:Y:S01]  /*0270*/  FSEL R7, R7, RZ, !P0 ;  /* 0x000000ff07077208 */ /* 0x000fe20004000000 */
[----:B------:R-:W-:-:S04]  /*0280*/  FADD R6, R6, -R3 ;  /* 0x8000000306067221 */ /* 0x000fc80000000000 */
[----:B------:R-:W1:Y:S01]  /*0290*/  SHFL.BFLY PT, R8, R7, 0x8, 0x1f ;  /* 0x0d001f0007087f89 */ /* 0x000e6200000e0000 */
[----:B------:R-:W-:-:S05]  /*02a0*/  FMUL R6, R6, R6 ;  /* 0x0000000606067220 */ /* 0x000fca0000400000 */
[----:B------:R-:W-:Y:S02]  /*02b0*/  FSEL R6, R6, RZ, !P0 ;  /* 0x000000ff06067208 */ /* 0x000fe40004000000 */
[----:B------:R-:W-:-:S03]  /*02c0*/  LOP3.LUT P0, RZ, R12, 0x30, RZ, 0xc0, !PT ;  /* 0x000000300cff7812 */ /* 0x000fc6000780c0ff */
[----:B------:R-:W2:Y:S01]  /*02d0*/  SHFL.BFLY PT, R9, R6, 0x8, 0x1f ;  /* 0x0d001f0006097f89 */ /* 0x000ea200000e0000 */
[----:B------:R-:W-:Y:S01]  /*02e0*/  ISETP.LT.AND P0, PT, R0, 0x10, !P0 ;  /* 0x000000100000780c */ /* 0x000fe20004701270 */
[----:B-1----:R-:W-:-:S05]  /*02f0*/  FADD R8, R7, R8 ;  /* 0x0000000807087221 */ /* 0x002fca0000000000 */
[----:B------:R-:W1:Y:S01]  /*0300*/  SHFL.BFLY PT, R5, R8, 0x4, 0x1f ;  /* 0x0c801f0008057f89 */ /* 0x000e6200000e0000 */
[----:B--2---:R-:W-:-:S05]  /*0310*/  FADD R9, R6, R9 ;  /* 0x0000000906097221 */ /* 0x004fca0000000000 */
[----:B------:R-:W2:Y:S01]  /*0320*/  SHFL.BFLY PT, R14, R9, 0x4, 0x1f ;  /* 0x0c801f00090e7f89 */ /* 0x000ea200000e0000 */
[----:B-1----:R-:W-:-:S05]  /*0330*/  FADD R5, R8, R5 ;  /* 0x0000000508057221 */ /* 0x002fca0000000000 */
[----:B------:R-:W1:Y:S01]  /*0340*/  SHFL.BFLY PT, R10, R5, 0x2, 0x1f ;  /* 0x0c401f00050a7f89 */ /* 0x000e6200000e0000 */
[----:B--2---:R-:W-:Y:S02]  /*0350*/  FADD R14, R9, R14 ;  /* 0x0000000e090e7221 */ /* 0x004fe40000000000 */
[----:B------:R-:W2:Y:S03]  /*0360*/  LDC.64 R8, c[0x0][0x220] ;  /* 0x00008800ff087b82 */ /* 0x000ea60000000a00 */
[----:B------:R-:W3:Y:S01]  /*0370*/  SHFL.BFLY PT, R7, R14, 0x2, 0x1f ;  /* 0x0c401f000e077f89 */ /* 0x000ee200000e0000 */
[----:B-1----:R-:W-:-:S05]  /*0380*/  FADD R13, R5, R10 ;  /* 0x0000000a050d7221 */ /* 0x002fca0000000000 */
[----:B------:R-:W1:Y:S01]  /*0390*/  SHFL.BFLY PT, R10, R13, 0x1, 0x1f ;  /* 0x0c201f000d0a7f89 */ /* 0x000e6200000e0000 */
[----:B--2---:R-:W-:-:S04]  /*03a0*/  IMAD.WIDE R8, R2, 0x4, R8 ;  /* 0x0000000402087825 */ /* 0x004fc800078e0208 */
[----:B---3--:R-:W-:Y:S02]  /*03b0*/  FADD R15, R14, R7 ;  /* 0x000000070e0f7221 */ /* 0x008fe40000000000 */
[----:B------:R-:W2:Y:S03]  /*03c0*/  LDC.64 R6, c[0x0][0x218] ;  /* 0x00008600ff067b82 */ /* 0x000ea60000000a00 */
[----:B------:R-:W3:Y:S01]  /*03d0*/  SHFL.BFLY PT, R16, R15, 0x1, 0x1f ;  /* 0x0c201f000f107f89 */ /* 0x000ee200000e0000 */
[----:B-1----:R-:W-:-:S04]  /*03e0*/  FADD R10, R13, R10 ;  /* 0x0000000a0d0a7221 */ /* 0x002fc80000000000 */
[----:B------:R-:W-:Y:S02]  /*03f0*/  FFMA R17, R10, R19, 9.9999997473787516356e-06 ;  /* 0x3727c5ac0a117423 */ /* 0x000fe40000000013 */
[----:B------:R-:W1:Y:S01]  /*0400*/  LDC.64 R10, c[0x0][0x228] ;  /* 0x00008a00ff0a7b82 */ /* 0x000e620000000a00 */
[----:B--2---:R-:W-:-:S03]  /*0410*/  IMAD.WIDE R6, R0, 0x4, R6 ;  /* 0x0000000400067825 */ /* 0x004fc600078e0206 */
[----:B------:R-:W2:Y:S01]  /*0420*/  MUFU.RSQ R17, R17 ;  /* 0x0000001100117308 */ /* 0x000ea20000001400 */
[----:B---3--:R-:W-:-:S04]  /*0430*/  FADD R16, R15, R16 ;  /* 0x000000100f107221 */ /* 0x008fc80000000000 */
[----:B------:R-:W-:-:S04]  /*0440*/  FFMA R16, R16, R19, 9.9999997473787516356e-06 ;  /* 0x3727c5ac10107423 */ /* 0x000fc80000000013 */
[----:B------:R-:W3:Y:S01]  /*0450*/  MUFU.RSQ R5, R16 ;  /* 0x0000001000057308 */ /* 0x000ee20000001400 */
[----:B--2---:R-:W-:-:S05]  /*0460*/  FMUL R4, R4, R17 ;  /* 0x0000001104047220 */ /* 0x004fca0000400000 */
[----:B------:R-:W-:Y:S01]  /*0470*/  FSETP.GEU.AND P2, PT, R4, RZ, PT ;  /* 0x000000ff0400720b */ /* 0x000fe20003f4e000 */
[----:B-1----:R-:W-:-:S03]  /*0480*/  IMAD.WIDE R10, R0, 0x4, R10 ;  /* 0x00000004000a7825 */ /* 0x002fc600078e020a */
[----:B------:R-:W-:-:S05]  /*0490*/  FSEL R13, R4, RZ, P2 ;  /* 0x000000ff040d7208 */ /* 0x000fca0001000000 */
[----:B------:R1:W-:Y:S04]  /*04a0*/  @P0 STG.E desc[UR4][R8.64], R13 ;  /* 0x0000000d08000986 */ /* 0x0003e8000c101904 */
[----:B---3--:R1:W-:Y:S01]  /*04b0*/  @P1 STG.E desc[UR4][R10.64], R5 ;  /* 0x000000050a001986 */ /* 0x0083e2000c101904 */
[----:B------:R-:W-:Y:S05]  /*04c0*/  @!P1 EXIT ;  /* 0x000000000000994d */ /* 0x000fea0003800000 */
[----:B------:R-:W-:Y:S01]  /*04d0*/  STG.E desc[UR4][R6.64], R3 ;  /* 0x0000000306007986 */ /* 0x000fe2000c101904 */
[----:B------:R-:W-:Y:S05]  /*04e0*/  EXIT ;  /* 0x000000000000794d */ /* 0x000fea0003800000 */
.L_x_0:
[----:B------:R-:W-:-:S00]  /*04f0*/  BRA `(.L_x_0) ;  /* 0xfffffffc00fc7947 */ /* 0x000fc0000383ffff */
[----:B------:R-:W-:-:S00]  /*0500*/  NOP ;  /* 0x0000000000007918 */ /* 0x000fc00000000000 */
[----:B------:R-:W-:-:S00]  /*0510*/  NOP ;  /* 0x0000000000007918 */ /* 0x000fc00000000000 */
[----:B------:R-:W-:-:S00]  /*0520*/  NOP ;  /* 0x0000000000007918 */ /* 0x000fc00000000000 */
[----:B------:R-:W-:-:S00]  /*0530*/  NOP ;  /* 0x0000000000007918 */ /* 0x000fc00000000000 */
[----:B------:R-:W-:-:S00]  /*0540*/  NOP ;  /* 0x0000000000007918 */ /* 0x000fc00000000000 */
[----:B------:R-:W-:-:S00]  /*0550*/  NOP ;  /* 0x0000000000007918 */ /* 0x000fc00000000000 */
[----:B------:R-:W-:-:S00]  /*0560*/  NOP ;  /* 0x0000000000007918 */ /* 0x000fc00000000000 */
[----:B------:R-:W-:-:S00]  /*0570*/  NOP ;  /* 0x0000000000007918 */ /* 0x000fc00000000000 */
.L_x_1:


//--------------------- .nv.global.init           --------------------------
	.section	.nv.global.init,"aw",@progbits
.nv.global.init:
	.type		_$_str,@object
	.size		_$_str,(.L_0 - _$_str)
_$_str:
        /*0000*/ 	.byte	0x5f, 0x5f, 0x43, 0x55, 0x44, 0x41, 0x5f, 0x46, 0x54, 0x5a, 0x00
.L_0:


//--------------------- .nv.constant0.triton_per_fused__native_batch_norm_legit_relu_0 --------------------------
	.section	.nv.constant0.triton_per_fused__native_batch_norm_legit_relu_0,"a",@progbits
	.sectionflags	@""
	.align	4
.nv.constant0.triton_per_fused__native_batch_norm_legit_relu_0:
	.zero		568
